	.headerflags	@"EF_CUDA_TEXMODE_UNIFIED EF_CUDA_64BIT_ADDRESS EF_CUDA_ACCELERATORS EF_CUDA_SM90 EF_CUDA_VIRTUAL_SM(EF_CUDA_SM90)"
	.elftype	@"ET_EXEC"


//--------------------- .nv.info                  --------------------------
	.section	.nv.info,"",@"SHT_CUDA_INFO"
	.align	4


	//----- nvinfo : EIATTR_REGCOUNT
	.align		4
        /*0000*/ 	.byte	0x04, 0x2f
        /*0002*/ 	.short	(.L_1 - .L_0)
	.align		4
.L_0:
        /*0004*/ 	.word	index@(triton_poi_fused_avg_pool2d_7)
        /*0008*/ 	.word	0x00000018


	//----- nvinfo : EIATTR_MIN_STACK_SIZE
	.align		4
.L_1:
        /*000c*/ 	.byte	0x04, 0x12
        /*000e*/ 	.short	(.L_3 - .L_2)
	.align		4
.L_2:
        /*0010*/ 	.word	index@(triton_poi_fused_avg_pool2d_7)
        /*0014*/ 	.word	0x00000000


	//----- nvinfo : EIATTR_FRAME_SIZE
	.align		4
.L_3:
        /*0018*/ 	.byte	0x04, 0x11
        /*001a*/ 	.short	(.L_5 - .L_4)
	.align		4
.L_4:
        /*001c*/ 	.word	index@(triton_poi_fused_avg_pool2d_7)
        /*0020*/ 	.word	0x00000000


	//----- nvinfo : EIATTR_MIN_STACK_SIZE
	.align		4
.L_5:
        /*0024*/ 	.byte	0x04, 0x12
        /*0026*/ 	.short	(.L_7 - .L_6)
	.align		4
.L_6:
        /*0028*/ 	.word	index@(triton_poi_fused_avg_pool2d_7)
        /*002c*/ 	.word	0x00000000
.L_7:


//--------------------- .nv.info.triton_poi_fused_avg_pool2d_7 --------------------------
	.section	.nv.info.triton_poi_fused_avg_pool2d_7,"",@"SHT_CUDA_INFO"
	.sectionflags	@""
	.align	4


	//----- nvinfo : EIATTR_CUDA_API_VERSION
	.align		4
        /*0000*/ 	.byte	0x04, 0x37
        /*0002*/ 	.short	(.L_9 - .L_8)
.L_8:
        /*0004*/ 	.word	0x0000007c


	//----- nvinfo : EIATTR_KPARAM_INFO
	.align		4
.L_9:
        /*0008*/ 	.byte	0x04, 0x17
        /*000a*/ 	.short	(.L_11 - .L_10)
.L_10:
        /*000c*/ 	.word	0x00000000
        /*0010*/ 	.short	0x0002
        /*0012*/ 	.short	0x0010
        /*0014*/ 	.byte	0x00, 0xf0, 0x11, 0x00


	//----- nvinfo : EIATTR_KPARAM_INFO
	.align		4
.L_11:
        /*0018*/ 	.byte	0x04, 0x17
        /*001a*/ 	.short	(.L_13 - .L_12)
.L_12:
        /*001c*/ 	.word	0x00000000
        /*0020*/ 	.short	0x0001
        /*0022*/ 	.short	0x0008
        /*0024*/ 	.byte	0x00, 0xf4, 0x21, 0x00


	//----- nvinfo : EIATTR_KPARAM_INFO
	.align		4
.L_13:
        /*0028*/ 	.byte	0x04, 0x17
        /*002a*/ 	.short	(.L_15 - .L_14)
.L_14:
        /*002c*/ 	.word	0x00000000
        /*0030*/ 	.short	0x0000
        /*0032*/ 	.short	0x0000
        /*0034*/ 	.byte	0x00, 0xf4, 0x21, 0x00


	//----- nvinfo : EIATTR_SPARSE_MMA_MASK
	.align		4
.L_15:
        /*0038*/ 	.byte	0x03, 0x50
        /*003a*/ 	.short	0x0000


	//----- nvinfo : EIATTR_MAXREG_COUNT
	.align		4
        /*003c*/ 	.byte	0x03, 0x1b
        /*003e*/ 	.short	0x00ff


	//----- nvinfo : EIATTR_EXIT_INSTR_OFFSETS
	.align		4
        /*0040*/ 	.byte	0x04, 0x1c
        /*0042*/ 	.short	(.L_17 - .L_16)


	//   ....[0]....
.L_16:
        /*0044*/ 	.word	0x00000330


	//----- nvinfo : EIATTR_REQNTID
	.align		4
.L_17:
        /*0048*/ 	.byte	0x04, 0x10
        /*004a*/ 	.short	(.L_19 - .L_18)
.L_18:
        /*004c*/ 	.word	0x00000080
        /*0050*/ 	.word	0x00000001
        /*0054*/ 	.word	0x00000001


	//----- nvinfo : EIATTR_CBANK_PARAM_SIZE
	.align		4
.L_19:
        /*0058*/ 	.byte	0x03, 0x19
        /*005a*/ 	.short	0x0014


	//----- nvinfo : EIATTR_PARAM_CBANK
	.align		4
        /*005c*/ 	.byte	0x04, 0x0a
        /*005e*/ 	.short	(.L_21 - .L_20)
	.align		4
.L_20:
        /*0060*/ 	.word	index@(.nv.constant0.triton_poi_fused_avg_pool2d_7)
        /*0064*/ 	.short	0x0210
        /*0066*/ 	.short	0x0014


	//----- nvinfo : EIATTR_SW_WAR
	.align		4
.L_21:
        /*0068*/ 	.byte	0x04, 0x36
        /*006a*/ 	.short	(.L_23 - .L_22)
.L_22:
        /*006c*/ 	.word	0x00000008
.L_23:


//--------------------- .nv.callgraph             --------------------------
	.section	.nv.callgraph,"",@"SHT_CUDA_CALLGRAPH"
	.align	4
	.sectionentsize	8
	.align		4
        /*0000*/ 	.word	0x00000000
	.align		4
        /*0004*/ 	.word	0xffffffff
	.align		4
        /*0008*/ 	.word	0x00000000
	.align		4
        /*000c*/ 	.word	0xfffffffe
	.align		4
        /*0010*/ 	.word	0x00000000
	.align		4
        /*0014*/ 	.word	0xfffffffd
	.align		4
        /*0018*/ 	.word	0x00000000
	.align		4
        /*001c*/ 	.word	0xfffffffc


//--------------------- .text.triton_poi_fused_avg_pool2d_7 --------------------------
	.section	.text.triton_poi_fused_avg_pool2d_7,"ax",@progbits
	.align	128
        .global         triton_poi_fused_avg_pool2d_7
        .type           triton_poi_fused_avg_pool2d_7,@function
        .size           triton_poi_fused_avg_pool2d_7,(.L_x_1 - triton_poi_fused_avg_pool2d_7)
        .other          triton_poi_fused_avg_pool2d_7,@"STO_CUDA_ENTRY STV_DEFAULT"
triton_poi_fused_avg_pool2d_7:
.text.triton_poi_fused_avg_pool2d_7:
[----:B------:R-:W-:Y:S01]  /*0000*/  LDC R1, c[0x0][0x28] ;  /* 0x00000a00ff017b82 */ /* 0x000fe20000000800 */
[----:B------:R-:W1:Y:S07]  /*0010*/  S2R R0, SR_TID.X ;  /* 0x0000000000007919 */ /* 0x000e6e0000002100 */
[----:B------:R-:W2:Y:S01]  /*0020*/  LDC.64 R2, c[0x0][0x210] ;  /* 0x00008400ff027b82 */ /* 0x000ea20000000a00 */
[----:B------:R-:W-:Y:S01]  /*0030*/  ULDC.64 UR4, c[0x0][0x208] ;  /* 0x0000820000047ab9 */ /* 0x000fe20000000a00 */
[----:B------:R-:W3:Y:S01]  /*0040*/  S2R R7, SR_CTAID.X ;  /* 0x0000000000077919 */ /* 0x000ee20000002500 */
[----:B-1----:R-:W-:-:S04]  /*0050*/  SHF.L.U32 R0, R0, 0x1, RZ ;  /* 0x0000000100007819 */ /* 0x002fc800000006ff */
[----:B------:R-:W-:Y:S02]  /*0060*/  LOP3.LUT R0, R0, 0xfe, RZ, 0xc0, !PT ;  /* 0x000000fe00007812 */ /* 0x000fe400078ec0ff */
[----:B---3--:R-:W-:Y:S02]  /*0070*/  SHF.R.S32.HI R9, RZ, 0x17, R7 ;  /* 0x00000017ff097819 */ /* 0x008fe40000011407 */
[----:B------:R-:W-:Y:S02]  /*0080*/  LEA R0, R7, R0, 0x8 ;  /* 0x0000000007007211 */ /* 0x000fe400078e40ff */
[----:B------:R-:W-:Y:S02]  /*0090*/  SGXT R9, R9, 0x1 ;  /* 0x000000010909781a */ /* 0x000fe40000000200 */
[----:B------:R-:W-:Y:S02]  /*00a0*/  SHF.R.S32.HI R5, RZ, 0x1f, R0 ;  /* 0x0000001fff057819 */ /* 0x000fe40000011400 */
[----:B------:R-:W-:-:S02]  /*00b0*/  IADD3 R4, R0, 0x1, RZ ;  /* 0x0000000100047810 */ /* 0x000fc40007ffe0ff */
[----:B------:R-:W-:Y:S02]  /*00c0*/  LEA.HI R5, R5, R0, RZ, 0x2 ;  /* 0x0000000005057211 */ /* 0x000fe400078f10ff */
[----:B------:R-:W-:Y:S02]  /*00d0*/  LEA.HI R9, R9, R4, RZ, 0x2 ;  /* 0x0000000409097211 */ /* 0x000fe400078f10ff */
[C---:B------:R-:W-:Y:S01]  /*00e0*/  LOP3.LUT R7, R5.reuse, 0x7ffffffc, RZ, 0xc0, !PT ;  /* 0x7ffffffc05077812 */ /* 0x040fe200078ec0ff */
[----:B------:R-:W-:Y:S01]  /*00f0*/  IMAD.SHL.U32 R5, R5, 0x4, RZ ;  /* 0x0000000405057824 */ /* 0x000fe200078e00ff */
[----:B------:R-:W-:Y:S02]  /*0100*/  LOP3.LUT R9, R9, 0x7ffffffc, RZ, 0xc0, !PT ;  /* 0x7ffffffc09097812 */ /* 0x000fe400078ec0ff */
[----:B------:R-:W-:Y:S02]  /*0110*/  IADD3 R7, R0, -R7, RZ ;  /* 0x8000000700077210 */ /* 0x000fe40007ffe0ff */
[----:B------:R-:W-:Y:S01]  /*0120*/  LOP3.LUT R8, R5, 0xfffffff0, RZ, 0xc0, !PT ;  /* 0xfffffff005087812 */ /* 0x000fe200078ec0ff */
[----:B------:R-:W-:-:S03]  /*0130*/  IMAD.IADD R9, R4, 0x1, -R9 ;  /* 0x0000000104097824 */ /* 0x000fc600078e0a09 */
[-C--:B------:R-:W-:Y:S02]  /*0140*/  LEA R5, R7, R8.reuse, 0x1 ;  /* 0x0000000807057211 */ /* 0x080fe400078e08ff */
[----:B------:R-:W-:Y:S02]  /*0150*/  LEA R11, R9, R8, 0x1 ;  /* 0x00000008090b7211 */ /* 0x000fe400078e08ff */
[----:B------:R-:W-:Y:S01]  /*0160*/  IADD3 R13, R5, 0x8, RZ ;  /* 0x00000008050d7810 */ /* 0x000fe20007ffe0ff */
[----:B--2---:R-:W-:Y:S01]  /*0170*/  IMAD.WIDE R6, R5, 0x4, R2 ;  /* 0x0000000405067825 */ /* 0x004fe200078e0202 */
[----:B------:R-:W-:-:S03]  /*0180*/  IADD3 R21, R11, 0x9, RZ ;  /* 0x000000090b157810 */ /* 0x000fc60007ffe0ff */
[C---:B------:R-:W-:Y:S01]  /*0190*/  VIADD R15, R11.reuse, 0x8 ;  /* 0x000000080b0f7836 */ /* 0x040fe20000000000 */
[----:B------:R-:W-:Y:S01]  /*01a0*/  IADD3 R19, R5, 0x9, RZ ;  /* 0x0000000905137810 */ /* 0x000fe20007ffe0ff */
[--C-:B------:R-:W-:Y:S01]  /*01b0*/  IMAD.WIDE R8, R11, 0x4, R2.reuse ;  /* 0x000000040b087825 */ /* 0x100fe200078e0202 */
[----:B------:R-:W2:Y:S03]  /*01c0*/  LDG.E.EL R4, desc[UR4][R6.64] ;  /* 0x0000000406047981 */ /* 0x000ea6000c2e1900 */
[--C-:B------:R-:W-:Y:S01]  /*01d0*/  IMAD.WIDE R10, R13, 0x4, R2.reuse ;  /* 0x000000040d0a7825 */ /* 0x100fe200078e0202 */
[----:B------:R1:W2:Y:S03]  /*01e0*/  LDG.E.EL R17, desc[UR4][R6.64+0x4] ;  /* 0x0000040406117981 */ /* 0x0002a6000c2e1900 */
[--C-:B------:R-:W-:Y:S01]  /*01f0*/  IMAD.WIDE R12, R15, 0x4, R2.reuse ;  /* 0x000000040f0c7825 */ /* 0x100fe200078e0202 */
[----:B------:R-:W3:Y:S04]  /*0200*/  LDG.E.EL R5, desc[UR4][R8.64] ;  /* 0x0000000408057981 */ /* 0x000ee8000c2e1900 */
[----:B------:R-:W3:Y:S01]  /*0210*/  LDG.E.EL R16, desc[UR4][R8.64+0x4] ;  /* 0x0000040408107981 */ /* 0x000ee2000c2e1900 */
[----:B------:R-:W-:-:S03]  /*0220*/  IMAD.WIDE R14, R19, 0x4, R2 ;  /* 0x00000004130e7825 */ /* 0x000fc600078e0202 */
[----:B------:R-:W4:Y:S01]  /*0230*/  LDG.E.EL R10, desc[UR4][R10.64] ;  /* 0x000000040a0a7981 */ /* 0x000f22000c2e1900 */
[----:B-1----:R-:W-:Y:S02]  /*0240*/  IMAD.WIDE R6, R21, 0x4, R2 ;  /* 0x0000000415067825 */ /* 0x002fe400078e0202 */
[----:B------:R-:W1:Y:S01]  /*0250*/  LDC.64 R2, c[0x0][0x218] ;  /* 0x00008600ff027b82 */ /* 0x000e620000000a00 */
[----:B------:R-:W5:Y:S04]  /*0260*/  LDG.E.EL R12, desc[UR4][R12.64] ;  /* 0x000000040c0c7981 */ /* 0x000f68000c2e1900 */
[----:B------:R-:W5:Y:S04]  /*0270*/  LDG.E.EL R14, desc[UR4][R14.64] ;  /* 0x000000040e0e7981 */ /* 0x000f68000c2e1900 */
[----:B------:R-:W5:Y:S01]  /*0280*/  LDG.E.EL R6, desc[UR4][R6.64] ;  /* 0x0000000406067981 */ /* 0x000f62000c2e1900 */
[----:B-1----:R-:W-:-:S04]  /*0290*/  IMAD.WIDE R2, R0, 0x4, R2 ;  /* 0x0000000400027825 */ /* 0x002fc800078e0202 */
[----:B--2---:R-:W-:Y:S01]  /*02a0*/  FADD R17, R4, R17 ;  /* 0x0000001104117221 */ /* 0x004fe20000000000 */
[----:B---3--:R-:W-:-:S03]  /*02b0*/  FADD R5, R5, R16 ;  /* 0x0000001005057221 */ /* 0x008fc60000000000 */
[----:B----4-:R-:W-:Y:S01]  /*02c0*/  FADD R17, R10, R17 ;  /* 0x000000110a117221 */ /* 0x010fe20000000000 */
[----:B-----5:R-:W-:-:S03]  /*02d0*/  FADD R5, R12, R5 ;  /* 0x000000050c057221 */ /* 0x020fc60000000000 */
[----:B------:R-:W-:Y:S01]  /*02e0*/  FADD R17, R14, R17 ;  /* 0x000000110e117221 */ /* 0x000fe20000000000 */
[----:B------:R-:W-:-:S03]  /*02f0*/  FADD R5, R6, R5 ;  /* 0x0000000506057221 */ /* 0x000fc60000000000 */
[----:B------:R-:W-:Y:S01]  /*0300*/  FMUL R4, R17, 0.25 ;  /* 0x3e80000011047820 */ /* 0x000fe20000400000 */
[----:B------:R-:W-:-:S05]  /*0310*/  FMUL R5, R5, 0.25 ;  /* 0x3e80000005057820 */ /* 0x000fca0000400000 */
[----:B------:R-:W-:Y:S01]  /*0320*/  STG.E.64 desc[UR4][R2.64], R4 ;  /* 0x0000000402007986 */ /* 0x000fe2000c101b04 */
[----:B------:R-:W-:Y:S05]  /*0330*/  EXIT ;  /* 0x000000000000794d */ /* 0x000fea0003800000 */
.L_x_0:
[----:B------:R-:W-:-:S00]  /*0340*/  BRA `(.L_x_0) ;  /* 0xfffffffc00fc7947 */ /* 0x000fc0000383ffff */
[----:B------:R-:W-:-:S00]  /*0350*/  NOP ;  /* 0x0000000000007918 */ /* 0x000fc00000000000 */
        /* <DEDUP_REMOVED lines=10> */
.L_x_1:


//--------------------- .nv.constant0.triton_poi_fused_avg_pool2d_7 --------------------------
	.section	.nv.constant0.triton_poi_fused_avg_pool2d_7,"a",@progbits
	.sectionflags	@""
	.align	4
.nv.constant0.triton_poi_fused_avg_pool2d_7:
	.zero		548
